//
// Generated by NVIDIA NVVM Compiler
//
// Compiler Build ID: CL-36424714
// Cuda compilation tools, release 13.0, V13.0.88
// Based on NVVM 20.0.0
//

.version 9.0
.target sm_100
.address_size 64


.func _Z7nQueensPPciiPi(
	.param .b64 _Z7nQueensPPciiPi_param_0,
	.param .b32 _Z7nQueensPPciiPi_param_1,
	.param .b32 _Z7nQueensPPciiPi_param_2,
	.param .b64 _Z7nQueensPPciiPi_param_3
)
{
	.reg .pred 	%p<16>;
	.reg .b16 	%rs<6>;
	.reg .b32 	%r<26>;
	.reg .b64 	%rd<25>;

	ld.param.u64 	%rd4, [_Z7nQueensPPciiPi_param_0];
	ld.param.u32 	%r14, [_Z7nQueensPPciiPi_param_1];
	ld.param.u32 	%r15, [_Z7nQueensPPciiPi_param_2];
	ld.param.u64 	%rd5, [_Z7nQueensPPciiPi_param_3];
	cvta.to.global.u64 	%rd1, %rd4;
	setp.ge.s32 	%p1, %r15, %r14;
	@%p1 bra 	$L__BB0_16;
	setp.lt.s32 	%p2, %r14, 1;
	@%p2 bra 	$L__BB0_15;
	add.s32 	%r1, %r15, 1;
	mov.b32 	%r20, 0;
	cvt.s64.s32 	%rd20, %r15;
$L__BB0_3:
	setp.lt.s32 	%p3, %r15, 1;
	mul.wide.u32 	%rd7, %r20, 8;
	add.s64 	%rd2, %rd1, %rd7;
	@%p3 bra 	$L__BB0_7;
	ld.global.u64 	%rd3, [%rd2];
	mov.b32 	%r21, 0;
$L__BB0_5:
	cvt.u64.u32 	%rd8, %r21;
	add.s64 	%rd9, %rd3, %rd8;
	ld.u8 	%rs1, [%rd9];
	setp.eq.s16 	%p4, %rs1, 81;
	@%p4 bra 	$L__BB0_14;
	add.s32 	%r21, %r21, 1;
	setp.ne.s32 	%p5, %r21, %r15;
	@%p5 bra 	$L__BB0_5;
$L__BB0_7:
	setp.lt.s32 	%p6, %r15, 0;
	mov.u32 	%r22, %r15;
	mov.u32 	%r23, %r20;
	@%p6 bra 	$L__BB0_13;
$L__BB0_8:
	mul.wide.u32 	%rd10, %r23, 8;
	add.s64 	%rd11, %rd1, %rd10;
	ld.global.u64 	%rd12, [%rd11];
	cvt.u64.u32 	%rd13, %r22;
	add.s64 	%rd14, %rd12, %rd13;
	ld.u8 	%rs2, [%rd14];
	setp.eq.s16 	%p7, %rs2, 81;
	@%p7 bra 	$L__BB0_14;
	add.s32 	%r7, %r23, -1;
	add.s32 	%r8, %r22, -1;
	setp.ne.s32 	%p8, %r22, 0;
	setp.gt.s32 	%p9, %r23, 0;
	and.pred  	%p10, %p9, %p8;
	mov.u32 	%r22, %r8;
	mov.u32 	%r23, %r7;
	@%p10 bra 	$L__BB0_8;
	mov.u32 	%r24, %r15;
	mov.u32 	%r25, %r20;
$L__BB0_11:
	mul.wide.u32 	%rd15, %r25, 8;
	add.s64 	%rd16, %rd1, %rd15;
	ld.global.u64 	%rd17, [%rd16];
	cvt.u64.u32 	%rd18, %r24;
	add.s64 	%rd19, %rd17, %rd18;
	ld.u8 	%rs3, [%rd19];
	setp.eq.s16 	%p11, %rs3, 81;
	@%p11 bra 	$L__BB0_14;
	add.s32 	%r25, %r25, 1;
	add.s32 	%r12, %r24, -1;
	setp.ne.s32 	%p12, %r24, 0;
	setp.lt.s32 	%p13, %r25, %r14;
	and.pred  	%p14, %p12, %p13;
	mov.u32 	%r24, %r12;
	@%p14 bra 	$L__BB0_11;
$L__BB0_13:
	ld.global.u64 	%rd21, [%rd2];
	add.s64 	%rd22, %rd21, %rd20;
	mov.b16 	%rs4, 81;
	st.u8 	[%rd22], %rs4;
	{ // callseq 0, 0
	.param .b64 param0;
	st.param.b64 	[param0], %rd4;
	.param .b32 param1;
	st.param.b32 	[param1], %r14;
	.param .b32 param2;
	st.param.b32 	[param2], %r1;
	.param .b64 param3;
	st.param.b64 	[param3], %rd5;
	call.uni 
	_Z7nQueensPPciiPi, 
	(
	param0, 
	param1, 
	param2, 
	param3
	);
	} // callseq 0
	ld.global.u64 	%rd23, [%rd2];
	add.s64 	%rd24, %rd23, %rd20;
	mov.b16 	%rs5, 32;
	st.u8 	[%rd24], %rs5;
$L__BB0_14:
	add.s32 	%r20, %r20, 1;
	setp.ne.s32 	%p15, %r20, %r14;
	@%p15 bra 	$L__BB0_3;
$L__BB0_15:
	ret;
$L__BB0_16:
	cvta.to.global.u64 	%rd6, %rd5;
	ld.global.u32 	%r16, [%rd6];
	add.s32 	%r17, %r16, 1;
	st.global.u32 	[%rd6], %r17;
	bra.uni 	$L__BB0_15;

}
	// .globl	_Z5solvePPciiPi
.visible .entry _Z5solvePPciiPi(
	.param .u64 .ptr .align 1 _Z5solvePPciiPi_param_0,
	.param .u32 _Z5solvePPciiPi_param_1,
	.param .u32 _Z5solvePPciiPi_param_2,
	.param .u64 .ptr .align 1 _Z5solvePPciiPi_param_3
)
{
	.reg .b32 	%r<3>;
	.reg .b64 	%rd<3>;

	ld.param.u64 	%rd1, [_Z5solvePPciiPi_param_0];
	ld.param.u32 	%r1, [_Z5solvePPciiPi_param_1];
	ld.param.u32 	%r2, [_Z5solvePPciiPi_param_2];
	ld.param.u64 	%rd2, [_Z5solvePPciiPi_param_3];
	{ // callseq 1, 0
	.param .b64 param0;
	st.param.b64 	[param0], %rd1;
	.param .b32 param1;
	st.param.b32 	[param1], %r1;
	.param .b32 param2;
	st.param.b32 	[param2], %r2;
	.param .b64 param3;
	st.param.b64 	[param3], %rd2;
	call.uni 
	_Z7nQueensPPciiPi, 
	(
	param0, 
	param1, 
	param2, 
	param3
	);
	} // callseq 1
	ret;

}


// ===== COMPILED SASS (sm_100) =====

	.target	sm_100

	.elftype	@"ET_EXEC"


//--------------------- .note.nv.tkinfo           --------------------------
	.section	.note.nv.tkinfo,"",@"SHT_NOTE"
	.sectionflags	@"SHF_NOTE_NV_TKINFO"
	.tkinfo
        /*0018*/ 	.word	0x00000002
        /*0030*/ 	.string	""
        /*0030*/ 	.string	"ptxas"
        /*0030*/ 	.string	"Cuda compilation tools, release 13.0, V13.0.88"
        /*0030*/ 	.string	"Build cuda_13.0.r13.0/compiler.36424714_0"
        /*0030*/ 	.string	"-arch sm_100 -m 64 "



//--------------------- .note.nv.cuinfo           --------------------------
	.section	.note.nv.cuinfo,"",@"SHT_NOTE"
	.sectionflags	@"SHF_NOTE_NV_CUINFO"
        /*0018*/ 	.short	0x0002
        /*001a*/ 	.short	0x0064
        /*001c*/ 	.short	0x0082
	.zero		2


//--------------------- .nv.info                  --------------------------
	.section	.nv.info,"",@"SHT_CUDA_INFO"
	.align	4


	//----- nvinfo : EIATTR_REGCOUNT
	.align		4
        /*0000*/ 	.byte	0x04, 0x2f
        /*0002*/ 	.short	(.L_1 - .L_0)
	.align		4
.L_0:
        /*0004*/ 	.word	index@(_Z5solvePPciiPi)
        /*0008*/ 	.word	0x00000020


	//----- nvinfo : EIATTR_FRAME_SIZE
	.align		4
.L_1:
        /*000c*/ 	.byte	0x04, 0x11
        /*000e*/ 	.short	(.L_3 - .L_2)
	.align		4
.L_2:
        /*0010*/ 	.word	index@($_Z5solvePPciiPi$_Z7nQueensPPciiPi)
        /*0014*/ 	.word	0x00000000


	//----- nvinfo : EIATTR_FRAME_SIZE
	.align		4
.L_3:
        /*0018*/ 	.byte	0x04, 0x11
        /*001a*/ 	.short	(.L_5 - .L_4)
	.align		4
.L_4:
        /*001c*/ 	.word	index@(_Z5solvePPciiPi)
        /*0020*/ 	.word	0x00000000


	//----- nvinfo : EIATTR_MIN_STACK_SIZE
	.align		4
.L_5:
        /*0024*/ 	.byte	0x04, 0x12
        /*0026*/ 	.short	(.L_7 - .L_6)
	.align		4
.L_6:
        /*0028*/ 	.word	index@(_Z5solvePPciiPi)
        /*002c*/ 	.word	0x00000000
.L_7:


//--------------------- .nv.compat                --------------------------
	.section	.nv.compat,"",@"SHT_CUDA_COMPAT_INFO"
	.align	4
        /*0000*/ 	.byte	0x02, 0x09, 0x00, 0x00, 0x02, 0x02, 0x01, 0x00, 0x02, 0x05, 0x05, 0x00, 0x03, 0x07, 0x01, 0x01
        /*0010*/ 	.byte	0x02, 0x03, 0x00, 0x00, 0x02, 0x06, 0x01, 0x00, 0x04, 0x0b, 0x08, 0x00, 0x09, 0x00, 0x00, 0x00
        /*0020*/ 	.byte	0x00, 0x00, 0x00, 0x00


//--------------------- .nv.info._Z5solvePPciiPi  --------------------------
	.section	.nv.info._Z5solvePPciiPi,"",@"SHT_CUDA_INFO"
	.sectionflags	@""
	.align	4


	//----- nvinfo : EIATTR_CUDA_API_VERSION
	.align		4
        /*0000*/ 	.byte	0x04, 0x37
        /*0002*/ 	.short	(.L_9 - .L_8)
.L_8:
        /*0004*/ 	.word	0x00000082


	//----- nvinfo : EIATTR_KPARAM_INFO
	.align		4
.L_9:
        /*0008*/ 	.byte	0x04, 0x17
        /*000a*/ 	.short	(.L_11 - .L_10)
.L_10:
        /*000c*/ 	.word	0x00000000
        /*0010*/ 	.short	0x0003
        /*0012*/ 	.short	0x0010
        /*0014*/ 	.byte	0x00, 0xf5, 0x21, 0x00


	//----- nvinfo : EIATTR_KPARAM_INFO
	.align		4
.L_11:
        /*0018*/ 	.byte	0x04, 0x17
        /*001a*/ 	.short	(.L_13 - .L_12)
.L_12:
        /*001c*/ 	.word	0x00000000
        /*0020*/ 	.short	0x0002
        /*0022*/ 	.short	0x000c
        /*0024*/ 	.byte	0x00, 0xf0, 0x11, 0x00


	//----- nvinfo : EIATTR_KPARAM_INFO
	.align		4
.L_13:
        /*0028*/ 	.byte	0x04, 0x17
        /*002a*/ 	.short	(.L_15 - .L_14)
.L_14:
        /*002c*/ 	.word	0x00000000
        /*0030*/ 	.short	0x0001
        /*0032*/ 	.short	0x0008
        /*0034*/ 	.byte	0x00, 0xf0, 0x11, 0x00


	//----- nvinfo : EIATTR_KPARAM_INFO
	.align		4
.L_15:
        /*0038*/ 	.byte	0x04, 0x17
        /*003a*/ 	.short	(.L_17 - .L_16)
.L_16:
        /*003c*/ 	.word	0x00000000
        /*0040*/ 	.short	0x0000
        /*0042*/ 	.short	0x0000
        /*0044*/ 	.byte	0x00, 0xf5, 0x21, 0x00


	//----- nvinfo : EIATTR_SPARSE_MMA_MASK
	.align		4
.L_17:
        /*0048*/ 	.byte	0x03, 0x50
        /*004a*/ 	.short	0x0000


	//----- nvinfo : EIATTR_MAXREG_COUNT
	.align		4
        /*004c*/ 	.byte	0x03, 0x1b
        /*004e*/ 	.short	0x00ff


	//----- nvinfo : EIATTR_MERCURY_ISA_VERSION
	.align		4
        /*0050*/ 	.byte	0x03, 0x5f
        /*0052*/ 	.short	0x0101


	//----- nvinfo : EIATTR_VRC_CTA_INIT_COUNT
	.align		4
        /*0054*/ 	.byte	0x02, 0x4a
	.zero		1
	.zero		1


	//----- nvinfo : EIATTR_EXIT_INSTR_OFFSETS
	.align		4
        /*0058*/ 	.byte	0x04, 0x1c
        /*005a*/ 	.short	(.L_19 - .L_18)


	//   ....[0]....
.L_18:
        /*005c*/ 	.word	0x000000d0


	//----- nvinfo : EIATTR_CRS_STACK_SIZE
	.align		4
.L_19:
        /*0060*/ 	.byte	0x04, 0x1e
        /*0062*/ 	.short	(.L_21 - .L_20)
.L_20:
        /*0064*/ 	.word	0x00000000


	//----- nvinfo : EIATTR_CBANK_PARAM_SIZE
	.align		4
.L_21:
        /*0068*/ 	.byte	0x03, 0x19
        /*006a*/ 	.short	0x0018


	//----- nvinfo : EIATTR_PARAM_CBANK
	.align		4
        /*006c*/ 	.byte	0x04, 0x0a
        /*006e*/ 	.short	(.L_23 - .L_22)
	.align		4
.L_22:
        /*0070*/ 	.word	index@(.nv.constant0._Z5solvePPciiPi)
        /*0074*/ 	.short	0x0380
        /*0076*/ 	.short	0x0018


	//----- nvinfo : EIATTR_SW_WAR
	.align		4
.L_23:
        /*0078*/ 	.byte	0x04, 0x36
        /*007a*/ 	.short	(.L_25 - .L_24)
.L_24:
        /*007c*/ 	.word	0x00000008
.L_25:


//--------------------- .nv.callgraph             --------------------------
	.section	.nv.callgraph,"",@"SHT_CUDA_CALLGRAPH"
	.align	4
	.sectionentsize	8
	.align		4
        /*0000*/ 	.word	0x00000000
	.align		4
        /*0004*/ 	.word	0xffffffff
	.align		4
        /*0008*/ 	.word	0x00000000
	.align		4
        /*000c*/ 	.word	0xfffffffe
	.align		4
        /*0010*/ 	.word	0x00000000
	.align		4
        /*0014*/ 	.word	0xfffffffd
	.align		4
        /*0018*/ 	.word	0x00000000
	.align		4
        /*001c*/ 	.word	0xfffffffc


//--------------------- .text._Z5solvePPciiPi     --------------------------
	.section	.text._Z5solvePPciiPi,"ax",@progbits
	.align	128
        .global         _Z5solvePPciiPi
        .type           _Z5solvePPciiPi,@function
        .size           _Z5solvePPciiPi,(.L_x_14 - _Z5solvePPciiPi)
        .other          _Z5solvePPciiPi,@"STO_CUDA_ENTRY STV_DEFAULT"
_Z5solvePPciiPi:
.text._Z5solvePPciiPi:
[----:B------:R-:W0:Y:S01]  /*0000*/  LDC R1, c[0x0][0x37c] ;  /* 0x0000df00ff017b82 */ /* 0x000e220000000800 */
[----:B------:R-:W1:Y:S01]  /*0010*/  LDCU.64 UR4, c[0x0][0x380] ;  /* 0x00007000ff0477ac */ /* 0x000e620008000a00 */
[----:B------:R-:W-:Y:S01]  /*0020*/  MOV R20, 0xd0 ;  /* 0x000000d000147802 */ /* 0x000fe20000000f00 */
[----:B------:R-:W-:Y:S01]  /*0030*/  IMAD.MOV.U32 R21, RZ, RZ, 0x0 ;  /* 0x00000000ff157424 */ /* 0x000fe200078e00ff */
[----:B------:R-:W2:Y:S01]  /*0040*/  LDCU.64 UR6, c[0x0][0x388] ;  /* 0x00007100ff0677ac */ /* 0x000ea20008000a00 */
[----:B------:R-:W3:Y:S01]  /*0050*/  LDCU.64 UR8, c[0x0][0x390] ;  /* 0x00007200ff0877ac */ /* 0x000ee20008000a00 */
[----:B-1----:R-:W-:Y:S02]  /*0060*/  IMAD.U32 R4, RZ, RZ, UR4 ;  /* 0x00000004ff047e24 */ /* 0x002fe4000f8e00ff */
[----:B------:R-:W-:Y:S02]  /*0070*/  IMAD.U32 R5, RZ, RZ, UR5 ;  /* 0x00000005ff057e24 */ /* 0x000fe4000f8e00ff */
[----:B--2---:R-:W-:-:S02]  /*0080*/  IMAD.U32 R6, RZ, RZ, UR6 ;  /* 0x00000006ff067e24 */ /* 0x004fc4000f8e00ff */
[----:B------:R-:W-:Y:S02]  /*0090*/  IMAD.U32 R7, RZ, RZ, UR7 ;  /* 0x00000007ff077e24 */ /* 0x000fe4000f8e00ff */
[----:B---3--:R-:W-:Y:S01]  /*00a0*/  IMAD.U32 R8, RZ, RZ, UR8 ;  /* 0x00000008ff087e24 */ /* 0x008fe2000f8e00ff */
[----:B------:R-:W-:-:S07]  /*00b0*/  MOV R9, UR9 ;  /* 0x0000000900097c02 */ /* 0x000fce0008000f00 */
[----:B0-----:R-:W-:Y:S05]  /*00c0*/  CALL.REL.NOINC `($_Z5solvePPciiPi$_Z7nQueensPPciiPi) ;  /* 0x0000000000047944 */ /* 0x001fea0003c00000 */
[----:B------:R-:W-:Y:S05]  /*00d0*/  EXIT ;  /* 0x000000000000794d */ /* 0x000fea0003800000 */
        .type           $_Z5solvePPciiPi$_Z7nQueensPPciiPi,@function
        .size           $_Z5solvePPciiPi$_Z7nQueensPPciiPi,(.L_x_14 - $_Z5solvePPciiPi$_Z7nQueensPPciiPi)
$_Z5solvePPciiPi$_Z7nQueensPPciiPi:
[----:B------:R-:W-:-:S05]  /*00e0*/  VIADD R1, R1, 0xffffffc0 ;  /* 0xffffffc001017836 */ /* 0x000fca0000000000 */
[----:B------:R0:W-:Y:S04]  /*00f0*/  STL [R1+0x38], R29 ;  /* 0x0000381d01007387 */ /* 0x0001e80000100800 */
[----:B------:R1:W-:Y:S04]  /*0100*/  STL [R1+0x34], R28 ;  /* 0x0000341c01007387 */ /* 0x0003e80000100800 */
[----:B------:R-:W-:Y:S01]  /*0110*/  STL [R1+0x30], R27 ;  /* 0x0000301b01007387 */ /* 0x000fe20000100800 */
[----:B0-----:R-:W-:-:S03]  /*0120*/  IMAD.MOV.U32 R29, RZ, RZ, R9 ;  /* 0x000000ffff1d7224 */ /* 0x001fc600078e0009 */
[----:B------:R-:W-:Y:S01]  /*0130*/  STL [R1+0x2c], R26 ;  /* 0x00002c1a01007387 */ /* 0x000fe20000100800 */
[----:B-1----:R-:W-:-:S03]  /*0140*/  IMAD.MOV.U32 R28, RZ, RZ, R8 ;  /* 0x000000ffff1c7224 */ /* 0x002fc600078e0008 */
[----:B------:R0:W-:Y:S04]  /*0150*/  STL [R1+0x28], R25 ;  /* 0x0000281901007387 */ /* 0x0001e80000100800 */
[----:B------:R1:W-:Y:S04]  /*0160*/  STL [R1+0x24], R24 ;  /* 0x0000241801007387 */ /* 0x0003e80000100800 */
[----:B------:R2:W-:Y:S01]  /*0170*/  STL [R1+0x20], R23 ;  /* 0x0000201701007387 */ /* 0x0005e20000100800 */
[----:B0-----:R-:W-:-:S03]  /*0180*/  IMAD.MOV.U32 R25, RZ, RZ, R5 ;  /* 0x000000ffff197224 */ /* 0x001fc600078e0005 */
[----:B------:R0:W-:Y:S01]  /*0190*/  STL [R1+0x1c], R22 ;  /* 0x00001c1601007387 */ /* 0x0001e20000100800 */
[----:B-1----:R-:W-:-:S03]  /*01a0*/  IMAD.MOV.U32 R24, RZ, RZ, R4 ;  /* 0x000000ffff187224 */ /* 0x002fc600078e0004 */
[----:B------:R-:W-:Y:S01]  /*01b0*/  STL [R1+0x18], R21 ;  /* 0x0000181501007387 */ /* 0x000fe20000100800 */
[----:B--2---:R-:W1:Y:S05]  /*01c0*/  BMOV.32.CLEAR R23, B8 ;  /* 0x0000000008177355 */ /* 0x004e6a0000100000 */
[----:B------:R-:W-:Y:S01]  /*01d0*/  STL [R1+0x14], R20 ;  /* 0x0000141401007387 */ /* 0x000fe20000100800 */
[----:B0-----:R-:W0:Y:S05]  /*01e0*/  BMOV.32.CLEAR R22, B7 ;  /* 0x0000000007167355 */ /* 0x001e2a0000100000 */
[----:B------:R2:W-:Y:S01]  /*01f0*/  STL [R1+0x10], R19 ;  /* 0x0000101301007387 */ /* 0x0005e20000100800 */
[----:B------:R-:W-:Y:S03]  /*0200*/  BSSY.RECONVERGENT B8, `(.L_x_0) ;  /* 0x000006c000087945 */ /* 0x000fe60003800200 */
[----:B------:R-:W-:Y:S04]  /*0210*/  STL [R1+0xc], R18 ;  /* 0x00000c1201007387 */ /* 0x000fe80000100800 */
[----:B------:R3:W-:Y:S01]  /*0220*/  STL [R1+0x8], R17 ;  /* 0x0000081101007387 */ /* 0x0007e20000100800 */
[----:B--2---:R-:W2:Y:S05]  /*0230*/  BMOV.32.CLEAR R19, B6 ;  /* 0x0000000006137355 */ /* 0x004eaa0000100000 */
[----:B------:R4:W-:Y:S01]  /*0240*/  STL [R1+0x4], R16 ;  /* 0x0000041001007387 */ /* 0x0009e20000100800 */
[----:B---3--:R-:W-:-:S03]  /*0250*/  IMAD.MOV.U32 R17, RZ, RZ, R6 ;  /* 0x000000ffff117224 */ /* 0x008fc600078e0006 */
[----:B------:R3:W-:Y:S01]  /*0260*/  STL [R1], R2 ;  /* 0x0000000201007387 */ /* 0x0007e20000100800 */
[----:B----4-:R-:W-:-:S04]  /*0270*/  MOV R16, R7 ;  /* 0x0000000700107202 */ /* 0x010fc80000000f00 */
[----:B------:R-:W-:-:S13]  /*0280*/  ISETP.GE.AND P0, PT, R16, R17, PT ;  /* 0x000000111000720c */ /* 0x000fda0003f06270 */
[----:B0123--:R-:W-:Y:S05]  /*0290*/  @P0 BRA `(.L_x_1) ;  /* 0x0000000400780947 */ /* 0x00ffea0003800000 */
[----:B------:R-:W-:-:S13]  /*02a0*/  ISETP.GE.AND P0, PT, R17, 0x1, PT ;  /* 0x000000011100780c */ /* 0x000fda0003f06270 */
[----:B------:R-:W-:Y:S05]  /*02b0*/  @!P0 BRA `(.L_x_2) ;  /* 0x0000000400808947 */ /* 0x000fea0003800000 */
[----:B------:R-:W-:Y:S01]  /*02c0*/  BSSY.RECONVERGENT B7, `(.L_x_3) ;  /* 0x000005a000077945 */ /* 0x000fe20003800200 */
[----:B------:R-:W-:-:S07]  /*02d0*/  IMAD.MOV.U32 R18, RZ, RZ, RZ ;  /* 0x000000ffff127224 */ /* 0x000fce00078e00ff */
.L_x_12:
[----:B0-----:R-:W0:Y:S01]  /*02e0*/  LDC.64 R26, c[0x0][0x358] ;  /* 0x0000d600ff1a7b82 */ /* 0x001e220000000a00 */
[----:B------:R-:W-:Y:S01]  /*02f0*/  ISETP.GE.AND P0, PT, R16, 0x1, PT ;  /* 0x000000011000780c */ /* 0x000fe20003f06270 */
[----:B------:R-:W-:Y:S01]  /*0300*/  BSSY.RECONVERGENT B6, `(.L_x_4) ;  /* 0x0000052000067945 */ /* 0x000fe20003800200 */
[----:B------:R-:W-:-:S11]  /*0310*/  IMAD.WIDE.U32 R8, R18, 0x8, R24 ;  /* 0x0000000812087825 */ /* 0x000fd600078e0018 */
[----:B-1----:R-:W-:Y:S05]  /*0320*/  @!P0 BRA `(.L_x_5) ;  /* 0x0000000000388947 */ /* 0x002fea0003800000 */
[----:B0-----:R-:W-:Y:S02]  /*0330*/  R2UR UR4, R26 ;  /* 0x000000001a0472ca */ /* 0x001fe400000e0000 */
[----:B------:R-:W-:-:S13]  /*0340*/  R2UR UR5, R27 ;  /* 0x000000001b0572ca */ /* 0x000fda00000e0000 */
[----:B------:R0:W5:Y:S01]  /*0350*/  LDG.E.64 R2, desc[UR4][R8.64] ;  /* 0x0000000408027981 */ /* 0x000162000c1e1b00 */
[----:B------:R-:W-:-:S07]  /*0360*/  HFMA2 R7, -RZ, RZ, 0, 0 ;  /* 0x00000000ff077431 */ /* 0x000fce00000001ff */
.L_x_7:
[----:B------:R-:W-:Y:S02]  /*0370*/  R2UR UR4, R26 ;  /* 0x000000001a0472ca */ /* 0x000fe400000e0000 */
[----:B------:R-:W-:Y:S02]  /*0380*/  R2UR UR5, R27 ;  /* 0x000000001b0572ca */ /* 0x000fe400000e0000 */
[----:B-----5:R-:W-:-:S05]  /*0390*/  IADD3 R4, P0, PT, R2, R7, RZ ;  /* 0x0000000702047210 */ /* 0x020fca0007f1e0ff */
[----:B------:R-:W-:-:S06]  /*03a0*/  IMAD.X R5, RZ, RZ, R3, P0 ;  /* 0x000000ffff057224 */ /* 0x000fcc00000e0603 */
[----:B------:R-:W2:Y:S02]  /*03b0*/  LD.E.U8 R4, desc[UR4][R4.64] ;  /* 0x0000000404047980 */ /* 0x000ea4000c101100 */
[----:B--2---:R-:W-:-:S13]  /*03c0*/  ISETP.NE.AND P0, PT, R4, 0x51, PT ;  /* 0x000000510400780c */ /* 0x004fda0003f05270 */
[----:B------:R-:W-:Y:S05]  /*03d0*/  @!P0 BRA `(.L_x_6) ;  /* 0x0000000400108947 */ /* 0x000fea0003800000 */
[----:B------:R-:W-:-:S05]  /*03e0*/  VIADD R7, R7, 0x1 ;  /* 0x0000000107077836 */ /* 0x000fca0000000000 */
[----:B------:R-:W-:-:S13]  /*03f0*/  ISETP.NE.AND P0, PT, R7, R16, PT ;  /* 0x000000100700720c */ /* 0x000fda0003f05270 */
[----:B------:R-:W-:Y:S05]  /*0400*/  @P0 BRA `(.L_x_7) ;  /* 0xfffffffc00d80947 */ /* 0x000fea000383ffff */
.L_x_5:
[----:B------:R-:W-:-:S13]  /*0410*/  ISETP.GE.AND P0, PT, R16, RZ, PT ;  /* 0x000000ff1000720c */ /* 0x000fda0003f06270 */
[----:B------:R-:W-:Y:S05]  /*0420*/  @!P0 BRA `(.L_x_8) ;  /* 0x00000000008c8947 */ /* 0x000fea0003800000 */
[----:B------:R-:W-:Y:S01]  /*0430*/  BSSY.RELIABLE B0, `(.L_x_9) ;  /* 0x0000012000007945 */ /* 0x000fe20003800100 */
[----:B------:R-:W-:Y:S02]  /*0440*/  IMAD.MOV.U32 R7, RZ, RZ, R16 ;  /* 0x000000ffff077224 */ /* 0x000fe400078e0010 */
[----:B------:R-:W-:-:S07]  /*0450*/  IMAD.MOV.U32 R11, RZ, RZ, R18 ;  /* 0x000000ffff0b7224 */ /* 0x000fce00078e0012 */
.L_x_10:
[----:B0-----:R-:W-:Y:S01]  /*0460*/  R2UR UR4, R26 ;  /* 0x000000001a0472ca */ /* 0x001fe200000e0000 */
[----:B------:R-:W-:Y:S01]  /*0470*/  IMAD.WIDE.U32 R2, R11, 0x8, R24 ;  /* 0x000000080b027825 */ /* 0x000fe200078e0018 */
[----:B------:R-:W-:-:S13]  /*0480*/  R2UR UR5, R27 ;  /* 0x000000001b0572ca */ /* 0x000fda00000e0000 */
[----:B------:R-:W2:Y:S02]  /*0490*/  LDG.E.64 R2, desc[UR4][R2.64] ;  /* 0x0000000402027981 */ /* 0x000ea4000c1e1b00 */
[----:B--2---:R-:W-:-:S04]  /*04a0*/  IADD3 R4, P0, PT, R2, R7, RZ ;  /* 0x0000000702047210 */ /* 0x004fc80007f1e0ff */
[----:B------:R-:W-:-:S05]  /*04b0*/  IADD3.X R5, PT, PT, RZ, R3, RZ, P0, !PT ;  /* 0x00000003ff057210 */ /* 0x000fca00007fe4ff */
[----:B------:R-:W2:Y:S02]  /*04c0*/  LD.E.U8 R4, desc[UR4][R4.64] ;  /* 0x0000000404047980 */ /* 0x000ea4000c101100 */
[----:B--2---:R-:W-:-:S13]  /*04d0*/  ISETP.NE.AND P0, PT, R4, 0x51, PT ;  /* 0x000000510400780c */ /* 0x004fda0003f05270 */
[----:B------:R-:W-:Y:S05]  /*04e0*/  @!P0 BREAK.RELIABLE B0 ;  /* 0x0000000000008942 */ /* 0x000fea0003800100 */
[----:B------:R-:W-:Y:S05]  /*04f0*/  @!P0 BRA `(.L_x_6) ;  /* 0x0000000000c88947 */ /* 0x000fea0003800000 */
[C---:B------:R-:W-:Y:S01]  /*0500*/  ISETP.NE.AND P0, PT, R7.reuse, RZ, PT ;  /* 0x000000ff0700720c */ /* 0x040fe20003f05270 */
[----:B------:R-:W-:Y:S01]  /*0510*/  VIADD R7, R7, 0xffffffff ;  /* 0xffffffff07077836 */ /* 0x000fe20000000000 */
[C---:B------:R-:W-:Y:S01]  /*0520*/  ISETP.GT.AND P1, PT, R11.reuse, RZ, PT ;  /* 0x000000ff0b00720c */ /* 0x040fe20003f24270 */
[----:B------:R-:W-:-:S12]  /*0530*/  VIADD R11, R11, 0xffffffff ;  /* 0xffffffff0b0b7836 */ /* 0x000fd80000000000 */
[----:B------:R-:W-:Y:S05]  /*0540*/  @P0 BRA P1, `(.L_x_10) ;  /* 0xfffffffc00c40947 */ /* 0x000fea000083ffff */
[----:B------:R-:W-:Y:S05]  /*0550*/  BSYNC.RELIABLE B0 ;  /* 0x0000000000007941 */ /* 0x000fea0003800100 */
.L_x_9:
[----:B------:R-:W-:Y:S02]  /*0560*/  IMAD.MOV.U32 R7, RZ, RZ, R16 ;  /* 0x000000ffff077224 */ /* 0x000fe400078e0010 */
[----:B------:R-:W-:-:S07]  /*0570*/  IMAD.MOV.U32 R0, RZ, RZ, R18 ;  /* 0x000000ffff007224 */ /* 0x000fce00078e0012 */
.L_x_11:
[----:B------:R-:W-:Y:S01]  /*0580*/  R2UR UR4, R26 ;  /* 0x000000001a0472ca */ /* 0x000fe200000e0000 */
[----:B------:R-:W-:Y:S01]  /*0590*/  IMAD.WIDE.U32 R2, R0, 0x8, R24 ;  /* 0x0000000800027825 */ /* 0x000fe200078e0018 */
[----:B------:R-:W-:-:S13]  /*05a0*/  R2UR UR5, R27 ;  /* 0x000000001b0572ca */ /* 0x000fda00000e0000 */
[----:B------:R-:W2:Y:S02]  /*05b0*/  LDG.E.64 R2, desc[UR4][R2.64] ;  /* 0x0000000402027981 */ /* 0x000ea4000c1e1b00 */
[----:B--2---:R-:W-:-:S04]  /*05c0*/  IADD3 R4, P0, PT, R2, R7, RZ ;  /* 0x0000000702047210 */ /* 0x004fc80007f1e0ff */
[----:B------:R-:W-:-:S05]  /*05d0*/  IADD3.X R5, PT, PT, RZ, R3, RZ, P0, !PT ;  /* 0x00000003ff057210 */ /* 0x000fca00007fe4ff */
[----:B------:R-:W2:Y:S02]  /*05e0*/  LD.E.U8 R4, desc[UR4][R4.64] ;  /* 0x0000000404047980 */ /* 0x000ea4000c101100 */
[----:B--2---:R-:W-:-:S13]  /*05f0*/  ISETP.NE.AND P0, PT, R4, 0x51, PT ;  /* 0x000000510400780c */ /* 0x004fda0003f05270 */
[----:B------:R-:W-:Y:S05]  /*0600*/  @!P0 BRA `(.L_x_6) ;  /* 0x0000000000848947 */ /* 0x000fea0003800000 */
[----:B------:R-:W-:Y:S01]  /*0610*/  VIADD R0, R0, 0x1 ;  /* 0x0000000100007836 */ /* 0x000fe20000000000 */
[C---:B------:R-:W-:Y:S01]  /*0620*/  ISETP.NE.AND P1, PT, R7.reuse, RZ, PT ;  /* 0x000000ff0700720c */ /* 0x040fe20003f25270 */
[----:B------:R-:W-:-:S03]  /*0630*/  VIADD R7, R7, 0xffffffff ;  /* 0xffffffff07077836 */ /* 0x000fc60000000000 */
[----:B------:R-:W-:-:S13]  /*0640*/  ISETP.GE.AND P0, PT, R0, R17, PT ;  /* 0x000000110000720c */ /* 0x000fda0003f06270 */
[----:B------:R-:W-:Y:S05]  /*0650*/  @!P0 BRA P1, `(.L_x_11) ;  /* 0xfffffffc00c88947 */ /* 0x000fea000083ffff */
.L_x_8:
[----:B0-----:R-:W-:Y:S02]  /*0660*/  R2UR UR4, R26 ;  /* 0x000000001a0472ca */ /* 0x001fe400000e0000 */
[----:B------:R-:W-:-:S13]  /*0670*/  R2UR UR5, R27 ;  /* 0x000000001b0572ca */ /* 0x000fda00000e0000 */
[----:B------:R-:W2:Y:S01]  /*0680*/  LDG.E.64 R8, desc[UR4][R8.64] ;  /* 0x0000000408087981 */ /* 0x000ea2000c1e1b00 */
[----:B------:R-:W-:Y:S01]  /*0690*/  SHF.R.S32.HI R2, RZ, 0x1f, R16 ;  /* 0x0000001fff027819 */ /* 0x000fe20000011410 */
[----:B------:R-:W-:Y:S01]  /*06a0*/  IMAD.MOV.U32 R0, RZ, RZ, 0x51 ;  /* 0x00000051ff007424 */ /* 0x000fe200078e00ff */
[----:B------:R-:W-:Y:S01]  /*06b0*/  IADD3 R7, PT, PT, R16, 0x1, RZ ;  /* 0x0000000110077810 */ /* 0x000fe20007ffe0ff */
[----:B------:R-:W-:Y:S01]  /*06c0*/  IMAD.MOV.U32 R4, RZ, RZ, R24 ;  /* 0x000000ffff047224 */ /* 0x000fe200078e0018 */
[----:B------:R-:W-:Y:S01]  /*06d0*/  MOV R20, 0x770 ;  /* 0x0000077000147802 */ /* 0x000fe20000000f00 */
[----:B------:R-:W-:Y:S02]  /*06e0*/  IMAD.MOV.U32 R5, RZ, RZ, R25 ;  /* 0x000000ffff057224 */ /* 0x000fe400078e0019 */
[----:B------:R-:W-:Y:S02]  /*06f0*/  IMAD.MOV.U32 R6, RZ, RZ, R17 ;  /* 0x000000ffff067224 */ /* 0x000fe400078e0011 */
[----:B------:R-:W-:Y:S01]  /*0700*/  IMAD.MOV.U32 R21, RZ, RZ, 0x0 ;  /* 0x00000000ff157424 */ /* 0x000fe200078e00ff */
[----:B--2---:R-:W-:Y:S01]  /*0710*/  IADD3 R10, P0, PT, R8, R16, RZ ;  /* 0x00000010080a7210 */ /* 0x004fe20007f1e0ff */
[----:B------:R-:W-:-:S04]  /*0720*/  IMAD.MOV.U32 R8, RZ, RZ, R28 ;  /* 0x000000ffff087224 */ /* 0x000fc800078e001c */
[----:B------:R-:W-:Y:S01]  /*0730*/  IMAD.X R11, R9, 0x1, R2, P0 ;  /* 0x00000001090b7824 */ /* 0x000fe200000e0602 */
[----:B------:R-:W-:-:S04]  /*0740*/  MOV R9, R29 ;  /* 0x0000001d00097202 */ /* 0x000fc80000000f00 */
[----:B------:R0:W-:Y:S03]  /*0750*/  ST.E.U8 desc[UR4][R10.64], R0 ;  /* 0x000000000a007985 */ /* 0x0001e6000c101104 */
[----:B0-----:R-:W-:Y:S05]  /*0760*/  CALL.REL.NOINC `($_Z5solvePPciiPi$_Z7nQueensPPciiPi) ;  /* 0xfffffff8005c7944 */ /* 0x001fea0003c3ffff */
[----:B------:R-:W-:Y:S01]  /*0770*/  R2UR UR4, R26 ;  /* 0x000000001a0472ca */ /* 0x000fe200000e0000 */
[----:B------:R-:W-:Y:S01]  /*0780*/  IMAD.MOV.U32 R4, RZ, RZ, R24 ;  /* 0x000000ffff047224 */ /* 0x000fe200078e0018 */
[----:B------:R-:W-:Y:S01]  /*0790*/  R2UR UR5, R27 ;  /* 0x000000001b0572ca */ /* 0x000fe200000e0000 */
[----:B------:R-:W-:Y:S02]  /*07a0*/  IMAD.MOV.U32 R5, RZ, RZ, R25 ;  /* 0x000000ffff057224 */ /* 0x000fe400078e0019 */
[----:B------:R-:W-:-:S10]  /*07b0*/  IMAD.WIDE.U32 R6, R18, 0x8, R4 ;  /* 0x0000000812067825 */ /* 0x000fd400078e0004 */
[----:B------:R-:W2:Y:S01]  /*07c0*/  LDG.E.64 R4, desc[UR4][R6.64] ;  /* 0x0000000406047981 */ /* 0x000ea2000c1e1b00 */
[----:B------:R-:W-:Y:S01]  /*07d0*/  IMAD.MOV.U32 R0, RZ, RZ, 0x20 ;  /* 0x00000020ff007424 */ /* 0x000fe200078e00ff */
[----:B--2---:R-:W-:-:S04]  /*07e0*/  IADD3 R4, P0, PT, R4, R16, RZ ;  /* 0x0000001004047210 */ /* 0x004fc80007f1e0ff */
[----:B------:R-:W-:Y:S02]  /*07f0*/  IADD3.X R5, PT, PT, R5, R2, RZ, P0, !PT ;  /* 0x0000000205057210 */ /* 0x000fe400007fe4ff */
[----:B------:R-:W-:-:S05]  /*0800*/  PRMT R2, R0, 0x7610, R2 ;  /* 0x0000761000027816 */ /* 0x000fca0000000002 */
[----:B------:R1:W-:Y:S02]  /*0810*/  ST.E.U8 desc[UR4][R4.64], R2 ;  /* 0x0000000204007985 */ /* 0x0003e4000c101104 */
.L_x_6:
[----:B------:R-:W-:Y:S05]  /*0820*/  BSYNC.RECONVERGENT B6 ;  /* 0x0000000000067941 */ /* 0x000fea0003800200 */
.L_x_4:
[----:B------:R-:W-:-:S05]  /*0830*/  VIADD R18, R18, 0x1 ;  /* 0x0000000112127836 */ /* 0x000fca0000000000 */
[----:B------:R-:W-:-:S13]  /*0840*/  ISETP.NE.AND P0, PT, R18, R17, PT ;  /* 0x000000111200720c */ /* 0x000fda0003f05270 */
[----:B------:R-:W-:Y:S05]  /*0850*/  @P0 BRA `(.L_x_12) ;  /* 0xfffffff800a00947 */ /* 0x000fea000383ffff */
[----:B------:R-:W-:Y:S05]  /*0860*/  BSYNC.RECONVERGENT B7 ;  /* 0x0000000000077941 */ /* 0x000fea0003800200 */
.L_x_3:
[----:B------:R-:W-:Y:S05]  /*0870*/  BRA `(.L_x_2) ;  /* 0x0000000000107947 */ /* 0x000fea0003800000 */
.L_x_1:
[----:B------:R-:W0:Y:S02]  /*0880*/  LDCU.64 UR4, c[0x0][0x358] ;  /* 0x00006b00ff0477ac */ /* 0x000e240008000a00 */
[----:B0-----:R-:W2:Y:S02]  /*0890*/  LDG.E R0, desc[UR4][R28.64] ;  /* 0x000000041c007981 */ /* 0x001ea4000c1e1900 */
[----:B--2---:R-:W-:-:S05]  /*08a0*/  VIADD R3, R0, 0x1 ;  /* 0x0000000100037836 */ /* 0x004fca0000000000 */
[----:B------:R0:W-:Y:S02]  /*08b0*/  STG.E desc[UR4][R28.64], R3 ;  /* 0x000000031c007986 */ /* 0x0001e4000c101904 */
.L_x_2:
[----:B------:R-:W-:Y:S05]  /*08c0*/  BSYNC.RECONVERGENT B8 ;  /* 0x0000000000087941 */ /* 0x000fea0003800200 */
.L_x_0:
[----:B------:R-:W2:Y:S01]  /*08d0*/  LDL R20, [R1+0x14] ;  /* 0x0000140001147983 */ /* 0x000ea20000100800 */
[----:B------:R3:W-:Y:S05]  /*08e0*/  BMOV.32 B6, R19 ;  /* 0x0000001306007356 */ /* 0x0007ea0000000000 */
[----:B------:R-:W2:Y:S01]  /*08f0*/  LDL R21, [R1+0x18] ;  /* 0x0000180001157983 */ /* 0x000ea20000100800 */
[----:B------:R4:W-:Y:S05]  /*0900*/  BMOV.32 B7, R22 ;  /* 0x0000001607007356 */ /* 0x0009ea0000000000 */
[----:B------:R5:W-:Y:S05]  /*0910*/  BMOV.32 B8, R23 ;  /* 0x0000001708007356 */ /* 0x000bea0000000000 */
[----:B-1----:R-:W2:Y:S04]  /*0920*/  LDL R2, [R1] ;  /* 0x0000000001027983 */ /* 0x002ea80000100800 */
[----:B------:R-:W2:Y:S04]  /*0930*/  LDL R16, [R1+0x4] ;  /* 0x0000040001107983 */ /* 0x000ea80000100800 */
[----:B------:R-:W2:Y:S04]  /*0940*/  LDL R17, [R1+0x8] ;  /* 0x0000080001117983 */ /* 0x000ea80000100800 */
[----:B------:R-:W2:Y:S04]  /*0950*/  LDL R18, [R1+0xc] ;  /* 0x00000c0001127983 */ /* 0x000ea80000100800 */
[----:B---3--:R-:W2:Y:S04]  /*0960*/  LDL R19, [R1+0x10] ;  /* 0x0000100001137983 */ /* 0x008ea80000100800 */
[----:B----4-:R-:W2:Y:S04]  /*0970*/  LDL R22, [R1+0x1c] ;  /* 0x00001c0001167983 */ /* 0x010ea80000100800 */
[----:B-----5:R-:W2:Y:S04]  /*0980*/  LDL R23, [R1+0x20] ;  /* 0x0000200001177983 */ /* 0x020ea80000100800 */
[----:B------:R-:W2:Y:S04]  /*0990*/  LDL R24, [R1+0x24] ;  /* 0x0000240001187983 */ /* 0x000ea80000100800 */
[----:B------:R-:W2:Y:S04]  /*09a0*/  LDL R25, [R1+0x28] ;  /* 0x0000280001197983 */ /* 0x000ea80000100800 */
[----:B------:R-:W2:Y:S04]  /*09b0*/  LDL R26, [R1+0x2c] ;  /* 0x00002c00011a7983 */ /* 0x000ea80000100800 */
[----:B------:R-:W2:Y:S04]  /*09c0*/  LDL R27, [R1+0x30] ;  /* 0x00003000011b7983 */ /* 0x000ea80000100800 */
[----:B0-----:R-:W2:Y:S04]  /*09d0*/  LDL R28, [R1+0x34] ;  /* 0x00003400011c7983 */ /* 0x001ea80000100800 */
[----:B------:R0:W2:Y:S02]  /*09e0*/  LDL R29, [R1+0x38] ;  /* 0x00003800011d7983 */ /* 0x0000a40000100800 */
[----:B0-----:R-:W-:Y:S01]  /*09f0*/  VIADD R1, R1, 0x40 ;  /* 0x0000004001017836 */ /* 0x001fe20000000000 */
[----:B--2---:R-:W-:Y:S06]  /*0a00*/  RET.REL.NODEC R20 `(_Z5solvePPciiPi) ;  /* 0xfffffff4147c7950 */ /* 0x004fec0003c3ffff */
.L_x_13:
[----:B------:R-:W-:-:S00]  /*0a10*/  BRA `(.L_x_13) ;  /* 0xfffffffc00fc7947 */ /* 0x000fc0000383ffff */
[----:B------:R-:W-:-:S00]  /*0a20*/  NOP ;  /* 0x0000000000007918 */ /* 0x000fc00000000000 */
        /* <DEDUP_REMOVED lines=13> */
.L_x_14:


//--------------------- .nv.shared.reserved.0     --------------------------
	.section	.nv.shared.reserved.0,"aw",@nobits
	.weak		__nv_reservedSMEM_offset_0_alias
	.size		__nv_reservedSMEM_offset_0_alias, 0, 64
	.other		__nv_reservedSMEM_offset_0_alias,@"STO_CUDA_RESERVED_SHARED STV_DEFAULT"
__nv_reservedSMEM_offset_0_alias:
	.zero		0
	.zero		64


//--------------------- .nv.constant0._Z5solvePPciiPi --------------------------
	.section	.nv.constant0._Z5solvePPciiPi,"a",@progbits
	.sectionflags	@""
	.align	4
.nv.constant0._Z5solvePPciiPi:
	.zero		920


//--------------------- SYMBOLS --------------------------

	.type		.nv.reservedSmem.offset0,@object
	.size		.nv.reservedSmem.offset0,0x4
